//
// Generated by NVIDIA NVVM Compiler
//
// Compiler Build ID: CL-36424714
// Cuda compilation tools, release 13.0, V13.0.88
// Based on NVVM 20.0.0
//

.version 9.0
.target sm_100
.address_size 64

	// .globl	_Z8vectFillPi

.visible .entry _Z8vectFillPi(
	.param .u64 .ptr .align 1 _Z8vectFillPi_param_0
)
{
	.reg .pred 	%p<2>;
	.reg .b32 	%r<6>;
	.reg .b64 	%rd<5>;

	ld.param.u64 	%rd1, [_Z8vectFillPi_param_0];
	mov.u32 	%r2, %ntid.x;
	mov.u32 	%r3, %ctaid.x;
	mov.u32 	%r4, %tid.x;
	mad.lo.s32 	%r1, %r2, %r3, %r4;
	setp.gt.u32 	%p1, %r1, 255;
	@%p1 bra 	$L__BB0_2;
	cvta.to.global.u64 	%rd2, %rd1;
	add.s32 	%r5, %r1, 1;
	mul.wide.u32 	%rd3, %r1, 4;
	add.s64 	%rd4, %rd2, %rd3;
	st.global.u32 	[%rd4], %r5;
$L__BB0_2:
	ret;

}


// ===== COMPILED SASS (sm_100) =====

	.target	sm_100

	.elftype	@"ET_EXEC"


//--------------------- .note.nv.tkinfo           --------------------------
	.section	.note.nv.tkinfo,"",@"SHT_NOTE"
	.sectionflags	@"SHF_NOTE_NV_TKINFO"
	.tkinfo
        /*0018*/ 	.word	0x00000002
        /*0030*/ 	.string	""
        /*0030*/ 	.string	"ptxas"
        /*0030*/ 	.string	"Cuda compilation tools, release 13.0, V13.0.88"
        /*0030*/ 	.string	"Build cuda_13.0.r13.0/compiler.36424714_0"
        /*0030*/ 	.string	"-arch sm_100 -m 64 "



//--------------------- .note.nv.cuinfo           --------------------------
	.section	.note.nv.cuinfo,"",@"SHT_NOTE"
	.sectionflags	@"SHF_NOTE_NV_CUINFO"
        /*0018*/ 	.short	0x0002
        /*001a*/ 	.short	0x0064
        /*001c*/ 	.short	0x0082
	.zero		2


//--------------------- .nv.info                  --------------------------
	.section	.nv.info,"",@"SHT_CUDA_INFO"
	.align	4


	//----- nvinfo : EIATTR_REGCOUNT
	.align		4
        /*0000*/ 	.byte	0x04, 0x2f
        /*0002*/ 	.short	(.L_1 - .L_0)
	.align		4
.L_0:
        /*0004*/ 	.word	index@(_Z8vectFillPi)
        /*0008*/ 	.word	0x0000000a


	//----- nvinfo : EIATTR_FRAME_SIZE
	.align		4
.L_1:
        /*000c*/ 	.byte	0x04, 0x11
        /*000e*/ 	.short	(.L_3 - .L_2)
	.align		4
.L_2:
        /*0010*/ 	.word	index@(_Z8vectFillPi)
        /*0014*/ 	.word	0x00000000


	//----- nvinfo : EIATTR_MIN_STACK_SIZE
	.align		4
.L_3:
        /*0018*/ 	.byte	0x04, 0x12
        /*001a*/ 	.short	(.L_5 - .L_4)
	.align		4
.L_4:
        /*001c*/ 	.word	index@(_Z8vectFillPi)
        /*0020*/ 	.word	0x00000000
.L_5:


//--------------------- .nv.compat                --------------------------
	.section	.nv.compat,"",@"SHT_CUDA_COMPAT_INFO"
	.align	4
        /*0000*/ 	.byte	0x02, 0x09, 0x00, 0x00, 0x02, 0x02, 0x01, 0x00, 0x02, 0x05, 0x05, 0x00, 0x03, 0x07, 0x01, 0x01
        /*0010*/ 	.byte	0x02, 0x03, 0x00, 0x00, 0x02, 0x06, 0x01, 0x00, 0x04, 0x0b, 0x08, 0x00, 0x09, 0x00, 0x00, 0x00
        /*0020*/ 	.byte	0x00, 0x00, 0x00, 0x00


//--------------------- .nv.info._Z8vectFillPi    --------------------------
	.section	.nv.info._Z8vectFillPi,"",@"SHT_CUDA_INFO"
	.sectionflags	@""
	.align	4


	//----- nvinfo : EIATTR_CUDA_API_VERSION
	.align		4
        /*0000*/ 	.byte	0x04, 0x37
        /*0002*/ 	.short	(.L_7 - .L_6)
.L_6:
        /*0004*/ 	.word	0x00000082


	//----- nvinfo : EIATTR_KPARAM_INFO
	.align		4
.L_7:
        /*0008*/ 	.byte	0x04, 0x17
        /*000a*/ 	.short	(.L_9 - .L_8)
.L_8:
        /*000c*/ 	.word	0x00000000
        /*0010*/ 	.short	0x0000
        /*0012*/ 	.short	0x0000
        /*0014*/ 	.byte	0x00, 0xf5, 0x21, 0x00


	//----- nvinfo : EIATTR_SPARSE_MMA_MASK
	.align		4
.L_9:
        /*0018*/ 	.byte	0x03, 0x50
        /*001a*/ 	.short	0x0000


	//----- nvinfo : EIATTR_MAXREG_COUNT
	.align		4
        /*001c*/ 	.byte	0x03, 0x1b
        /*001e*/ 	.short	0x00ff


	//----- nvinfo : EIATTR_MERCURY_ISA_VERSION
	.align		4
        /*0020*/ 	.byte	0x03, 0x5f
        /*0022*/ 	.short	0x0101


	//----- nvinfo : EIATTR_VRC_CTA_INIT_COUNT
	.align		4
        /*0024*/ 	.byte	0x02, 0x4a
	.zero		1
	.zero		1


	//----- nvinfo : EIATTR_EXIT_INSTR_OFFSETS
	.align		4
        /*0028*/ 	.byte	0x04, 0x1c
        /*002a*/ 	.short	(.L_11 - .L_10)


	//   ....[0]....
.L_10:
        /*002c*/ 	.word	0x00000060


	//   ....[1]....
        /*0030*/ 	.word	0x000000c0


	//----- nvinfo : EIATTR_CBANK_PARAM_SIZE
	.align		4
.L_11:
        /*0034*/ 	.byte	0x03, 0x19
        /*0036*/ 	.short	0x0008


	//----- nvinfo : EIATTR_PARAM_CBANK
	.align		4
        /*0038*/ 	.byte	0x04, 0x0a
        /*003a*/ 	.short	(.L_13 - .L_12)
	.align		4
.L_12:
        /*003c*/ 	.word	index@(.nv.constant0._Z8vectFillPi)
        /*0040*/ 	.short	0x0380
        /*0042*/ 	.short	0x0008


	//----- nvinfo : EIATTR_SW_WAR
	.align		4
.L_13:
        /*0044*/ 	.byte	0x04, 0x36
        /*0046*/ 	.short	(.L_15 - .L_14)
.L_14:
        /*0048*/ 	.word	0x00000008
.L_15:


//--------------------- .nv.callgraph             --------------------------
	.section	.nv.callgraph,"",@"SHT_CUDA_CALLGRAPH"
	.align	4
	.sectionentsize	8
	.align		4
        /*0000*/ 	.word	0x00000000
	.align		4
        /*0004*/ 	.word	0xffffffff
	.align		4
        /*0008*/ 	.word	0x00000000
	.align		4
        /*000c*/ 	.word	0xfffffffe
	.align		4
        /*0010*/ 	.word	0x00000000
	.align		4
        /*0014*/ 	.word	0xfffffffd
	.align		4
        /*0018*/ 	.word	0x00000000
	.align		4
        /*001c*/ 	.word	0xfffffffc


//--------------------- .text._Z8vectFillPi       --------------------------
	.section	.text._Z8vectFillPi,"ax",@progbits
	.align	128
        .global         _Z8vectFillPi
        .type           _Z8vectFillPi,@function
        .size           _Z8vectFillPi,(.L_x_1 - _Z8vectFillPi)
        .other          _Z8vectFillPi,@"STO_CUDA_ENTRY STV_DEFAULT"
_Z8vectFillPi:
.text._Z8vectFillPi:
[----:B------:R-:W-:Y:S01]  /*0000*/  LDC R1, c[0x0][0x37c] ;  /* 0x0000df00ff017b82 */ /* 0x000fe20000000800 */
[----:B------:R-:W0:Y:S01]  /*0010*/  S2R R5, SR_CTAID.X ;  /* 0x0000000000057919 */ /* 0x000e220000002500 */
[----:B------:R-:W0:Y:S01]  /*0020*/  LDCU UR4, c[0x0][0x360] ;  /* 0x00006c00ff0477ac */ /* 0x000e220008000800 */
[----:B------:R-:W0:Y:S02]  /*0030*/  S2R R0, SR_TID.X ;  /* 0x0000000000007919 */ /* 0x000e240000002100 */
[----:B0-----:R-:W-:-:S05]  /*0040*/  IMAD R5, R5, UR4, R0 ;  /* 0x0000000405057c24 */ /* 0x001fca000f8e0200 */
[----:B------:R-:W-:-:S13]  /*0050*/  ISETP.GT.U32.AND P0, PT, R5, 0xff, PT ;  /* 0x000000ff0500780c */ /* 0x000fda0003f04070 */
[----:B------:R-:W-:Y:S05]  /*0060*/  @P0 EXIT ;  /* 0x000000000000094d */ /* 0x000fea0003800000 */
[----:B------:R-:W0:Y:S01]  /*0070*/  LDC.64 R2, c[0x0][0x380] ;  /* 0x0000e000ff027b82 */ /* 0x000e220000000a00 */
[----:B------:R-:W1:Y:S01]  /*0080*/  LDCU.64 UR4, c[0x0][0x358] ;  /* 0x00006b00ff0477ac */ /* 0x000e620008000a00 */
[C---:B------:R-:W-:Y:S01]  /*0090*/  IADD3 R7, PT, PT, R5.reuse, 0x1, RZ ;  /* 0x0000000105077810 */ /* 0x040fe20007ffe0ff */
[----:B0-----:R-:W-:-:S05]  /*00a0*/  IMAD.WIDE.U32 R2, R5, 0x4, R2 ;  /* 0x0000000405027825 */ /* 0x001fca00078e0002 */
[----:B-1----:R-:W-:Y:S01]  /*00b0*/  STG.E desc[UR4][R2.64], R7 ;  /* 0x0000000702007986 */ /* 0x002fe2000c101904 */
[----:B------:R-:W-:Y:S05]  /*00c0*/  EXIT ;  /* 0x000000000000794d */ /* 0x000fea0003800000 */
.L_x_0:
[----:B------:R-:W-:-:S00]  /*00d0*/  BRA `(.L_x_0) ;  /* 0xfffffffc00fc7947 */ /* 0x000fc0000383ffff */
[----:B------:R-:W-:-:S00]  /*00e0*/  NOP ;  /* 0x0000000000007918 */ /* 0x000fc00000000000 */
        /* <DEDUP_REMOVED lines=9> */
.L_x_1:


//--------------------- .nv.shared.reserved.0     --------------------------
	.section	.nv.shared.reserved.0,"aw",@nobits
	.weak		__nv_reservedSMEM_offset_0_alias
	.size		__nv_reservedSMEM_offset_0_alias, 0, 64
	.other		__nv_reservedSMEM_offset_0_alias,@"STO_CUDA_RESERVED_SHARED STV_DEFAULT"
__nv_reservedSMEM_offset_0_alias:
	.zero		0
	.zero		64


//--------------------- .nv.constant0._Z8vectFillPi --------------------------
	.section	.nv.constant0._Z8vectFillPi,"a",@progbits
	.sectionflags	@""
	.align	4
.nv.constant0._Z8vectFillPi:
	.zero		904


//--------------------- SYMBOLS --------------------------

	.type		.nv.reservedSmem.offset0,@object
	.size		.nv.reservedSmem.offset0,0x4
